	.headerflags	@"EF_CUDA_TEXMODE_UNIFIED EF_CUDA_64BIT_ADDRESS EF_CUDA_ACCELERATORS EF_CUDA_SM90 EF_CUDA_VIRTUAL_SM(EF_CUDA_SM90)"
	.elftype	@"ET_EXEC"


//--------------------- .nv.info                  --------------------------
	.section	.nv.info,"",@"SHT_CUDA_INFO"
	.align	4


	//----- nvinfo : EIATTR_REGCOUNT
	.align		4
        /*0000*/ 	.byte	0x04, 0x2f
        /*0002*/ 	.short	(.L_3 - .L_2)
	.align		4
.L_2:
        /*0004*/ 	.word	index@(triton_poi_fused__native_batch_norm_legit_no_training_add_relu_13)
        /*0008*/ 	.word	0x0000002c


	//----- nvinfo : EIATTR_MIN_STACK_SIZE
	.align		4
.L_3:
        /*000c*/ 	.byte	0x04, 0x12
        /*000e*/ 	.short	(.L_5 - .L_4)
	.align		4
.L_4:
        /*0010*/ 	.word	index@(triton_poi_fused__native_batch_norm_legit_no_training_add_relu_13)
        /*0014*/ 	.word	0x00000000


	//----- nvinfo : EIATTR_FRAME_SIZE
	.align		4
.L_5:
        /*0018*/ 	.byte	0x04, 0x11
        /*001a*/ 	.short	(.L_7 - .L_6)
	.align		4
.L_6:
        /*001c*/ 	.word	index@(triton_poi_fused__native_batch_norm_legit_no_training_add_relu_13)
        /*0020*/ 	.word	0x00000000


	//----- nvinfo : EIATTR_MIN_STACK_SIZE
	.align		4
.L_7:
        /*0024*/ 	.byte	0x04, 0x12
        /*0026*/ 	.short	(.L_9 - .L_8)
	.align		4
.L_8:
        /*0028*/ 	.word	index@(triton_poi_fused__native_batch_norm_legit_no_training_add_relu_13)
        /*002c*/ 	.word	0x00000000
.L_9:


//--------------------- .nv.info.triton_poi_fused__native_batch_norm_legit_no_training_add_relu_13 --------------------------
	.section	.nv.info.triton_poi_fused__native_batch_norm_legit_no_training_add_relu_13,"",@"SHT_CUDA_INFO"
	.sectionflags	@""
	.align	4


	//----- nvinfo : EIATTR_CUDA_API_VERSION
	.align		4
        /*0000*/ 	.byte	0x04, 0x37
        /*0002*/ 	.short	(.L_11 - .L_10)
.L_10:
        /*0004*/ 	.word	0x0000007c


	//----- nvinfo : EIATTR_KPARAM_INFO
	.align		4
.L_11:
        /*0008*/ 	.byte	0x04, 0x17
        /*000a*/ 	.short	(.L_13 - .L_12)
.L_12:
        /*000c*/ 	.word	0x00000000
        /*0010*/ 	.short	0x0008
        /*0012*/ 	.short	0x003c
        /*0014*/ 	.byte	0x00, 0xf0, 0x11, 0x00


	//----- nvinfo : EIATTR_KPARAM_INFO
	.align		4
.L_13:
        /*0018*/ 	.byte	0x04, 0x17
        /*001a*/ 	.short	(.L_15 - .L_14)
.L_14:
        /*001c*/ 	.word	0x00000000
        /*0020*/ 	.short	0x0007
        /*0022*/ 	.short	0x0038
        /*0024*/ 	.byte	0x00, 0xf0, 0x11, 0x00


	//----- nvinfo : EIATTR_KPARAM_INFO
	.align		4
.L_15:
        /*0028*/ 	.byte	0x04, 0x17
        /*002a*/ 	.short	(.L_17 - .L_16)
.L_16:
        /*002c*/ 	.word	0x00000000
        /*0030*/ 	.short	0x0006
        /*0032*/ 	.short	0x0030
        /*0034*/ 	.byte	0x00, 0xf4, 0x21, 0x00


	//----- nvinfo : EIATTR_KPARAM_INFO
	.align		4
.L_17:
        /*0038*/ 	.byte	0x04, 0x17
        /*003a*/ 	.short	(.L_19 - .L_18)
.L_18:
        /*003c*/ 	.word	0x00000000
        /*0040*/ 	.short	0x0005
        /*0042*/ 	.short	0x0028
        /*0044*/ 	.byte	0x00, 0xf4, 0x21, 0x00


	//----- nvinfo : EIATTR_KPARAM_INFO
	.align		4
.L_19:
        /*0048*/ 	.byte	0x04, 0x17
        /*004a*/ 	.short	(.L_21 - .L_20)
.L_20:
        /*004c*/ 	.word	0x00000000
        /*0050*/ 	.short	0x0004
        /*0052*/ 	.short	0x0020
        /*0054*/ 	.byte	0x00, 0xf4, 0x21, 0x00


	//----- nvinfo : EIATTR_KPARAM_INFO
	.align		4
.L_21:
        /*0058*/ 	.byte	0x04, 0x17
        /*005a*/ 	.short	(.L_23 - .L_22)
.L_22:
        /*005c*/ 	.word	0x00000000
        /*0060*/ 	.short	0x0003
        /*0062*/ 	.short	0x0018
        /*0064*/ 	.byte	0x00, 0xf4, 0x21, 0x00


	//----- nvinfo : EIATTR_KPARAM_INFO
	.align		4
.L_23:
        /*0068*/ 	.byte	0x04, 0x17
        /*006a*/ 	.short	(.L_25 - .L_24)
.L_24:
        /*006c*/ 	.word	0x00000000
        /*0070*/ 	.short	0x0002
        /*0072*/ 	.short	0x0010
        /*0074*/ 	.byte	0x00, 0xf4, 0x21, 0x00


	//----- nvinfo : EIATTR_KPARAM_INFO
	.align		4
.L_25:
        /*0078*/ 	.byte	0x04, 0x17
        /*007a*/ 	.short	(.L_27 - .L_26)
.L_26:
        /*007c*/ 	.word	0x00000000
        /*0080*/ 	.short	0x0001
        /*0082*/ 	.short	0x0008
        /*0084*/ 	.byte	0x00, 0xf4, 0x21, 0x00


	//----- nvinfo : EIATTR_KPARAM_INFO
	.align		4
.L_27:
        /*0088*/ 	.byte	0x04, 0x17
        /*008a*/ 	.short	(.L_29 - .L_28)
.L_28:
        /*008c*/ 	.word	0x00000000
        /*0090*/ 	.short	0x0000
        /*0092*/ 	.short	0x0000
        /*0094*/ 	.byte	0x00, 0xf4, 0x21, 0x00


	//----- nvinfo : EIATTR_SPARSE_MMA_MASK
	.align		4
.L_29:
        /*0098*/ 	.byte	0x03, 0x50
        /*009a*/ 	.short	0x0000


	//----- nvinfo : EIATTR_MAXREG_COUNT
	.align		4
        /*009c*/ 	.byte	0x03, 0x1b
        /*009e*/ 	.short	0x00ff


	//----- nvinfo : EIATTR_EXIT_INSTR_OFFSETS
	.align		4
        /*00a0*/ 	.byte	0x04, 0x1c
        /*00a2*/ 	.short	(.L_31 - .L_30)


	//   ....[0]....
.L_30:
        /*00a4*/ 	.word	0x00001270


	//   ....[1]....
        /*00a8*/ 	.word	0x000012c0


	//----- nvinfo : EIATTR_REQNTID
	.align		4
.L_31:
        /*00ac*/ 	.byte	0x04, 0x10
        /*00ae*/ 	.short	(.L_33 - .L_32)
.L_32:
        /*00b0*/ 	.word	0x00000100
        /*00b4*/ 	.word	0x00000001
        /*00b8*/ 	.word	0x00000001


	//----- nvinfo : EIATTR_CBANK_PARAM_SIZE
	.align		4
.L_33:
        /*00bc*/ 	.byte	0x03, 0x19
        /*00be*/ 	.short	0x0040


	//----- nvinfo : EIATTR_PARAM_CBANK
	.align		4
        /*00c0*/ 	.byte	0x04, 0x0a
        /*00c2*/ 	.short	(.L_35 - .L_34)
	.align		4
.L_34:
        /*00c4*/ 	.word	index@(.nv.constant0.triton_poi_fused__native_batch_norm_legit_no_training_add_relu_13)
        /*00c8*/ 	.short	0x0210
        /*00ca*/ 	.short	0x0040


	//----- nvinfo : EIATTR_SW_WAR
	.align		4
.L_35:
        /*00cc*/ 	.byte	0x04, 0x36
        /*00ce*/ 	.short	(.L_37 - .L_36)
.L_36:
        /*00d0*/ 	.word	0x00000008
.L_37:


//--------------------- .nv.callgraph             --------------------------
	.section	.nv.callgraph,"",@"SHT_CUDA_CALLGRAPH"
	.align	4
	.sectionentsize	8
	.align		4
        /*0000*/ 	.word	0x00000000
	.align		4
        /*0004*/ 	.word	0xffffffff
	.align		4
        /*0008*/ 	.word	0x00000000
	.align		4
        /*000c*/ 	.word	0xfffffffe
	.align		4
        /*0010*/ 	.word	0x00000000
	.align		4
        /*0014*/ 	.word	0xfffffffd
	.align		4
        /*0018*/ 	.word	0x00000000
	.align		4
        /*001c*/ 	.word	0xfffffffc


//--------------------- .nv.constant4             --------------------------
	.section	.nv.constant4,"a",@progbits
	.align	8
	.align		8
.nv.constant4:
        /*0000*/ 	.dword	_$_str
	.align		8
        /*0008*/ 	.dword	_$_str_$_2


//--------------------- .text.triton_poi_fused__native_batch_norm_legit_no_training_add_relu_13 --------------------------
	.section	.text.triton_poi_fused__native_batch_norm_legit_no_training_add_relu_13,"ax",@progbits
	.sectionflags	@"SHF_BARRIERS=1"
	.align	128
        .global         triton_poi_fused__native_batch_norm_legit_no_training_add_relu_13
        .type           triton_poi_fused__native_batch_norm_legit_no_training_add_relu_13,@function
        .size           triton_poi_fused__native_batch_norm_legit_no_training_add_relu_13,(.L_x_1 - triton_poi_fused__native_batch_norm_legit_no_training_add_relu_13)
        .other          triton_poi_fused__native_batch_norm_legit_no_training_add_relu_13,@"STO_CUDA_ENTRY STV_DEFAULT"
triton_poi_fused__native_batch_norm_legit_no_training_add_relu_13:
.text.triton_poi_fused__native_batch_norm_legit_no_training_add_relu_13:
[----:B------:R-:W0:Y:S01]  /*0000*/  LDC R1, c[0x0][0x28] ;  /* 0x00000a00ff017b82 */ /* 0x000e220000000800 */
[----:B------:R-:W1:Y:S07]  /*0010*/  S2R R0, SR_TID.X ;  /* 0x0000000000007919 */ /* 0x000e6e0000002100 */
[----:B------:R-:W2:Y:S01]  /*0020*/  LDC.64 R24, c[0x0][0x210] ;  /* 0x00008400ff187b82 */ /* 0x000ea20000000a00 */
[----:B------:R-:W-:Y:S01]  /*0030*/  ULDC.64 UR6, c[0x0][0x208] ;  /* 0x0000820000067ab9 */ /* 0x000fe20000000a00 */
[----:B------:R-:W-:Y:S01]  /*0040*/  CS2R R4, SRZ ;  /* 0x0000000000047805 */ /* 0x000fe2000001ff00 */
[----:B------:R-:W3:Y:S01]  /*0050*/  S2R R30, SR_CTAID.X ;  /* 0x00000000001e7919 */ /* 0x000ee20000002500 */
[----:B------:R-:W-:-:S02]  /*0060*/  CS2R R6, SRZ ;  /* 0x0000000000067805 */ /* 0x000fc4000001ff00 */
[----:B------:R-:W-:Y:S02]  /*0070*/  CS2R R8, SRZ ;  /* 0x0000000000087805 */ /* 0x000fe4000001ff00 */
[----:B------:R-:W-:Y:S01]  /*0080*/  CS2R R10, SRZ ;  /* 0x00000000000a7805 */ /* 0x000fe2000001ff00 */
[----:B------:R-:W4:Y:S01]  /*0090*/  S2R R3, SR_CTAID.Y ;  /* 0x0000000000037919 */ /* 0x000f220000002600 */
[----:B------:R-:W5:Y:S08]  /*00a0*/  LDC.64 R36, c[0x0][0x220] ;  /* 0x00008800ff247b82 */ /* 0x000f700000000a00 */
[----:B------:R-:W5:Y:S01]  /*00b0*/  LDC.64 R40, c[0x0][0x218] ;  /* 0x00008600ff287b82 */ /* 0x000f620000000a00 */
[----:B-1----:R-:W-:Y:S01]  /*00c0*/  SHF.R.U32.HI R31, RZ, 0x4, R0 ;  /* 0x00000004ff1f7819 */ /* 0x002fe20000011600 */
[----:B------:R-:W-:-:S02]  /*00d0*/  IMAD.SHL.U32 R27, R0, 0x4, RZ ;  /* 0x00000004001b7824 */ /* 0x000fc400078e00ff */
[----:B---3--:R-:W-:Y:S01]  /*00e0*/  IMAD.SHL.U32 R30, R30, 0x40, RZ ;  /* 0x000000401e1e7824 */ /* 0x008fe200078e00ff */
[----:B------:R-:W-:Y:S01]  /*00f0*/  SGXT.U32 R31, R31, 0x4 ;  /* 0x000000041f1f781a */ /* 0x000fe20000000000 */
[----:B----4-:R-:W-:-:S03]  /*0100*/  IMAD.SHL.U32 R2, R3, 0x40, RZ ;  /* 0x0000004003027824 */ /* 0x010fc600078e00ff */
[----:B------:R-:W-:Y:S02]  /*0110*/  LOP3.LUT R33, R30, 0x3c, R27, 0xf8, !PT ;  /* 0x0000003c1e217812 */ /* 0x000fe400078ef81b */
[----:B------:R-:W-:Y:S02]  /*0120*/  LOP3.LUT R0, R2, 0x10, R31, 0xfe, !PT ;  /* 0x0000001002007812 */ /* 0x000fe400078efe1f */
[----:B------:R-:W-:Y:S02]  /*0130*/  LOP3.LUT R32, R2, R31, RZ, 0xfc, !PT ;  /* 0x0000001f02207212 */ /* 0x000fe400078efcff */
[----:B------:R-:W-:Y:S01]  /*0140*/  LOP3.LUT R28, R2, 0x30, R31, 0xfe, !PT ;  /* 0x00000030021c7812 */ /* 0x000fe200078efe1f */
[----:B------:R-:W-:Y:S01]  /*0150*/  IMAD R29, R0, 0x100, R33 ;  /* 0x00000100001d7824 */ /* 0x000fe200078e0221 */
[----:B------:R-:W-:Y:S02]  /*0160*/  LOP3.LUT R0, R2, 0x20, R31, 0xfe, !PT ;  /* 0x0000002002007812 */ /* 0x000fe400078efe1f */
[----:B------:R-:W-:Y:S01]  /*0170*/  ISETP.GE.AND P0, PT, R33, 0x100, PT ;  /* 0x000001002100780c */ /* 0x000fe20003f06270 */
[----:B--2---:R-:W-:Y:S01]  /*0180*/  IMAD.WIDE R22, R29, 0x4, R24 ;  /* 0x000000041d167825 */ /* 0x004fe200078e0218 */
[----:B------:R-:W-:-:S02]  /*0190*/  LEA R32, R32, R33, 0x8 ;  /* 0x0000002120207211 */ /* 0x000fc400078e40ff */
[----:B------:R-:W-:Y:S01]  /*01a0*/  LEA R28, R28, R33, 0x8 ;  /* 0x000000211c1c7211 */ /* 0x000fe200078e40ff */
[----:B------:R-:W-:Y:S01]  /*01b0*/  IMAD R0, R0, 0x100, R33 ;  /* 0x0000010000007824 */ /* 0x000fe200078e0221 */
[----:B------:R-:W-:Y:S01]  /*01c0*/  LOP3.LUT R2, R2, 0x3c, R27, 0xf8, !PT ;  /* 0x0000003c02027812 */ /* 0x000fe200078ef81b */
[----:B------:R-:W-:Y:S01]  /*01d0*/  IMAD.WIDE R20, R32, 0x4, R24 ;  /* 0x0000000420147825 */ /* 0x000fe200078e0218 */
[----:B------:R-:W-:-:S03]  /*01e0*/  CS2R R26, SRZ ;  /* 0x00000000001a7805 */ /* 0x000fc6000001ff00 */
[--C-:B------:R-:W-:Y:S01]  /*01f0*/  IMAD.WIDE R34, R0, 0x4, R24.reuse ;  /* 0x0000000400227825 */ /* 0x100fe200078e0218 */
[----:B------:R-:W-:Y:S01]  /*0200*/  CS2R R12, SRZ ;  /* 0x00000000000c7805 */ /* 0x000fe2000001ff00 */
[----:B------:R1:W2:Y:S02]  /*0210*/  @!P0 LDG.E.EL.128 R4, desc[UR6][R20.64] ;  /* 0x0000000614048981 */ /* 0x0002a4000c2e1d00 */
[----:B------:R-:W-:Y:S01]  /*0220*/  IMAD.WIDE R38, R28, 0x4, R24 ;  /* 0x000000041c267825 */ /* 0x000fe200078e0218 */
[----:B------:R-:W-:Y:S01]  /*0230*/  CS2R R24, SRZ ;  /* 0x0000000000187805 */ /* 0x000fe2000001ff00 */
[----:B------:R3:W4:Y:S01]  /*0240*/  @!P0 LDG.E.EL.128 R8, desc[UR6][R22.64] ;  /* 0x0000000616088981 */ /* 0x000722000c2e1d00 */
[----:B------:R-:W-:Y:S01]  /*0250*/  CS2R R14, SRZ ;  /* 0x00000000000e7805 */ /* 0x000fe2000001ff00 */
[C---:B-----5:R-:W-:Y:S01]  /*0260*/  IMAD.WIDE R36, R33.reuse, 0x4, R36 ;  /* 0x0000000421247825 */ /* 0x060fe200078e0224 */
[----:B------:R-:W-:Y:S02]  /*0270*/  CS2R R16, SRZ ;  /* 0x0000000000107805 */ /* 0x000fe4000001ff00 */
[----:B------:R-:W-:Y:S01]  /*0280*/  CS2R R18, SRZ ;  /* 0x0000000000127805 */ /* 0x000fe2000001ff00 */
[----:B0-----:R-:W-:Y:S01]  /*0290*/  IMAD.WIDE R40, R33, 0x4, R40 ;  /* 0x0000000421287825 */ /* 0x001fe200078e0228 */
[----:B------:R-:W5:Y:S01]  /*02a0*/  @!P0 LDG.E.EL.128 R24, desc[UR6][R36.64] ;  /* 0x0000000624188981 */ /* 0x000f62000c2e1d00 */
[----:B-1----:R-:W-:-:S02]  /*02b0*/  CS2R R20, SRZ ;  /* 0x0000000000147805 */ /* 0x002fc4000001ff00 */
[----:B---3--:R-:W-:Y:S01]  /*02c0*/  CS2R R22, SRZ ;  /* 0x0000000000167805 */ /* 0x008fe2000001ff00 */
[----:B------:R-:W3:Y:S04]  /*02d0*/  @!P0 LDG.E.EL.128 R12, desc[UR6][R34.64] ;  /* 0x00000006220c8981 */ /* 0x000ee8000c2e1d00 */
[----:B------:R-:W2:Y:S04]  /*02e0*/  @!P0 LDG.E.EL.128 R16, desc[UR6][R40.64] ;  /* 0x0000000628108981 */ /* 0x000ea8000c2e1d00 */
[----:B------:R0:W3:Y:S02]  /*02f0*/  @!P0 LDG.E.EL.128 R20, desc[UR6][R38.64] ;  /* 0x0000000626148981 */ /* 0x0000e4000c2e1d00 */
[----:B0-----:R-:W0:Y:S02]  /*0300*/  LDC.64 R38, c[0x0][0x228] ;  /* 0x00008a00ff267b82 */ /* 0x001e240000000a00 */
[----:B0-----:R-:W-:-:S06]  /*0310*/  IMAD.WIDE R40, R33, 0x4, R38 ;  /* 0x0000000421287825 */ /* 0x001fcc00078e0226 */
[----:B------:R-:W0:Y:S02]  /*0320*/  LDC.64 R38, c[0x0][0x230] ;  /* 0x00008c00ff267b82 */ /* 0x000e240000000a00 */
[----:B0-----:R-:W-:-:S04]  /*0330*/  IMAD.WIDE R38, R33, 0x4, R38 ;  /* 0x0000000421267825 */ /* 0x001fc800078e0226 */
[----:B-----5:R-:W-:-:S06]  /*0340*/  FADD R35, R24, 9.9999997473787516356e-06 ;  /* 0x3727c5ac18237421 */ /* 0x020fcc0000000000 */
[----:B------:R-:W0:Y:S01]  /*0350*/  MUFU.SQRT R35, R35 ;  /* 0x0000002300237308 */ /* 0x000e220000002000 */
[----:B------:R-:W-:Y:S01]  /*0360*/  FADD R25, R25, 9.9999997473787516356e-06 ;  /* 0x3727c5ac19197421 */ /* 0x000fe20000000000 */
[----:B------:R-:W-:Y:S01]  /*0370*/  FADD R27, R27, 9.9999997473787516356e-06 ;  /* 0x3727c5ac1b1b7421 */ /* 0x000fe20000000000 */
[----:B------:R-:W-:Y:S01]  /*0380*/  FADD R26, R26, 9.9999997473787516356e-06 ;  /* 0x3727c5ac1a1a7421 */ /* 0x000fe20000000000 */
[C---:B--2---:R-:W-:Y:S01]  /*0390*/  FADD R34, -R19.reuse, R7 ;  /* 0x0000000713227221 */ /* 0x044fe20000000100 */
[C---:B----4-:R-:W-:Y:S01]  /*03a0*/  FADD R11, -R19.reuse, R11 ;  /* 0x0000000b130b7221 */ /* 0x050fe20000000100 */
[C---:B---3--:R-:W-:Y:S01]  /*03b0*/  FADD R15, -R19.reuse, R15 ;  /* 0x0000000f130f7221 */ /* 0x048fe20000000100 */
[----:B------:R-:W-:Y:S01]  /*03c0*/  FADD R19, -R19, R23 ;  /* 0x0000001713137221 */ /* 0x000fe20000000100 */
[----:B------:R-:W1:Y:S01]  /*03d0*/  MUFU.SQRT R25, R25 ;  /* 0x0000001900197308 */ /* 0x000e620000002000 */
[----:B------:R-:W-:Y:S01]  /*03e0*/  FADD R24, -R18, R6 ;  /* 0x0000000612187221 */ /* 0x000fe20000000100 */
[----:B0-----:R-:W-:-:S06]  /*03f0*/  FSETP.GT.AND P6, PT, R35, 8.50705917302346158658e+37, PT ;  /* 0x7e8000002300780b */ /* 0x001fcc0003fc4000 */
[----:B------:R-:W0:Y:S01]  /*0400*/  MUFU.SQRT R23, R27 ;  /* 0x0000001b00177308 */ /* 0x000e220000002000 */
[----:B------:R-:W-:-:S07]  /*0410*/  FSETP.GEU.AND P1, PT, R35, 1.175494350822287508e-38, PT ;  /* 0x008000002300780b */ /* 0x000fce0003f2e000 */
[----:B------:R-:W2:Y:S01]  /*0420*/  MUFU.SQRT R7, R26 ;  /* 0x0000001a00077308 */ /* 0x000ea20000002000 */
[----:B------:R-:W-:Y:S02]  /*0430*/  IMAD.MOV.U32 R6, RZ, RZ, 0x3e800000 ;  /* 0x3e800000ff067424 */ /* 0x000fe400078e00ff */
[C---:B------:R-:W-:Y:S01]  /*0440*/  FADD R10, -R18.reuse, R10 ;  /* 0x0000000a120a7221 */ /* 0x040fe20000000100 */
[C---:B------:R-:W-:Y:S01]  /*0450*/  FADD R36, -R18.reuse, R14 ;  /* 0x0000000e12247221 */ /* 0x040fe20000000100 */
[----:B------:R-:W-:Y:S01]  /*0460*/  FADD R18, -R18, R22 ;  /* 0x0000001612127221 */ /* 0x000fe20000000100 */
[----:B-1----:R-:W-:Y:S01]  /*0470*/  FSETP.GT.AND P2, PT, R25, 8.50705917302346158658e+37, PT ;  /* 0x7e8000001900780b */ /* 0x002fe20003f44000 */
[----:B------:R-:W-:Y:S01]  /*0480*/  @P6 FMUL R35, R35, 0.25 ;  /* 0x3e80000023236820 */ /* 0x000fe20000400000 */
[----:B------:R-:W-:Y:S02]  /*0490*/  FSEL R22, R6, 1, P6 ;  /* 0x3f80000006167808 */ /* 0x000fe40003000000 */
[----:B0-----:R-:W-:Y:S01]  /*04a0*/  FSETP.GT.AND P6, PT, R23, 8.50705917302346158658e+37, PT ;  /* 0x7e8000001700780b */ /* 0x001fe20003fc4000 */
[----:B------:R-:W-:Y:S01]  /*04b0*/  @!P1 FMUL R35, R35, 16777216 ;  /* 0x4b80000023239820 */ /* 0x000fe20000400000 */
[----:B------:R-:W-:Y:S01]  /*04c0*/  FSETP.GEU.AND P3, PT, R25, 1.175494350822287508e-38, PT ;  /* 0x008000001900780b */ /* 0x000fe20003f6e000 */
[----:B------:R-:W-:Y:S01]  /*04d0*/  @!P1 FMUL R22, R22, 16777216 ;  /* 0x4b80000016169820 */ /* 0x000fe20000400000 */
[----:B--2---:R-:W-:-:S02]  /*04e0*/  FSETP.GT.AND P4, PT, R7, 8.50705917302346158658e+37, PT ;  /* 0x7e8000000700780b */ /* 0x004fc40003f84000 */
[----:B------:R-:W-:Y:S02]  /*04f0*/  FSETP.GEU.AND P1, PT, R23, 1.175494350822287508e-38, PT ;  /* 0x008000001700780b */ /* 0x000fe40003f2e000 */
[----:B------:R-:W-:Y:S01]  /*0500*/  FSETP.GEU.AND P5, PT, R7, 1.175494350822287508e-38, PT ;  /* 0x008000000700780b */ /* 0x000fe20003fae000 */
[----:B------:R-:W-:Y:S01]  /*0510*/  @P2 FMUL R25, R25, 0.25 ;  /* 0x3e80000019192820 */ /* 0x000fe20000400000 */
[----:B------:R-:W0:Y:S03]  /*0520*/  MUFU.RCP R35, R35 ;  /* 0x0000002300237308 */ /* 0x000e260000001000 */
[----:B------:R-:W-:Y:S02]  /*0530*/  @P6 FMUL R23, R23, 0.25 ;  /* 0x3e80000017176820 */ /* 0x000fe40000400000 */
[----:B------:R-:W-:Y:S02]  /*0540*/  @!P3 FMUL R25, R25, 16777216 ;  /* 0x4b8000001919b820 */ /* 0x000fe40000400000 */
[----:B------:R-:W-:-:S02]  /*0550*/  @P4 FMUL R7, R7, 0.25 ;  /* 0x3e80000007074820 */ /* 0x000fc40000400000 */
[----:B------:R-:W-:Y:S02]  /*0560*/  @!P1 FMUL R23, R23, 16777216 ;  /* 0x4b80000017179820 */ /* 0x000fe40000400000 */
[----:B------:R-:W-:Y:S01]  /*0570*/  @!P5 FMUL R7, R7, 16777216 ;  /* 0x4b8000000707d820 */ /* 0x000fe20000400000 */
[C---:B------:R-:W-:Y:S01]  /*0580*/  FADD R14, -R17.reuse, R5 ;  /* 0x00000005110e7221 */ /* 0x040fe20000000100 */
[----:B------:R-:W1:Y:S01]  /*0590*/  MUFU.RCP R25, R25 ;  /* 0x0000001900197308 */ /* 0x000e620000001000 */
[C---:B------:R-:W-:Y:S01]  /*05a0*/  FADD R9, -R17.reuse, R9 ;  /* 0x0000000911097221 */ /* 0x040fe20000000100 */
[C---:B------:R-:W-:Y:S01]  /*05b0*/  FADD R13, -R17.reuse, R13 ;  /* 0x0000000d110d7221 */ /* 0x040fe20000000100 */
[----:B------:R-:W-:Y:S01]  /*05c0*/  FADD R21, -R17, R21 ;  /* 0x0000001511157221 */ /* 0x000fe20000000100 */
[----:B0-----:R-:W-:-:S04]  /*05d0*/  FMUL R27, R35, R22 ;  /* 0x00000016231b7220 */ /* 0x001fc80000400000 */
[----:B------:R-:W0:Y:S01]  /*05e0*/  MUFU.RCP R17, R7 ;  /* 0x0000000700117308 */ /* 0x000e220000001000 */
[----:B------:R-:W-:Y:S01]  /*05f0*/  FADD R5, -R16, R8 ;  /* 0x0000000810057221 */ /* 0x000fe20000000100 */
[----:B------:R-:W-:-:S06]  /*0600*/  FSEL R22, R6, 1, P2 ;  /* 0x3f80000006167808 */ /* 0x000fcc0001000000 */
[----:B------:R-:W2:Y:S01]  /*0610*/  MUFU.RCP R23, R23 ;  /* 0x0000001700177308 */ /* 0x000ea20000001000 */
[C---:B------:R-:W-:Y:S02]  /*0620*/  FSEL R8, R6.reuse, 1, P4 ;  /* 0x3f80000006087808 */ /* 0x040fe40002000000 */
[----:B------:R-:W-:Y:S01]  /*0630*/  FSEL R6, R6, 1, P6 ;  /* 0x3f80000006067808 */ /* 0x000fe20003000000 */
[----:B------:R-:W-:Y:S02]  /*0640*/  @!P3 FMUL R22, R22, 16777216 ;  /* 0x4b8000001616b820 */ /* 0x000fe40000400000 */
[----:B------:R-:W-:Y:S01]  /*0650*/  @!P5 FMUL R8, R8, 16777216 ;  /* 0x4b8000000808d820 */ /* 0x000fe20000400000 */
[----:B------:R-:W-:Y:S01]  /*0660*/  FADD R12, -R16, R12 ;  /* 0x0000000c100c7221 */ /* 0x000fe20000000100 */
[----:B------:R-:W-:Y:S01]  /*0670*/  @!P1 FMUL R6, R6, 16777216 ;  /* 0x4b80000006069820 */ /* 0x000fe20000400000 */
[----:B-1----:R-:W-:Y:S01]  /*0680*/  FMUL R22, R25, R22 ;  /* 0x0000001619167220 */ /* 0x002fe20000400000 */
[----:B0-----:R-:W-:Y:S01]  /*0690*/  FMUL R17, R17, R8 ;  /* 0x0000000811117220 */ /* 0x001fe20000400000 */
[C---:B------:R-:W-:Y:S01]  /*06a0*/  FADD R4, -R16.reuse, R4 ;  /* 0x0000000410047221 */ /* 0x040fe20000000100 */
[----:B------:R-:W-:Y:S01]  /*06b0*/  FADD R20, -R16, R20 ;  /* 0x0000001410147221 */ /* 0x000fe20000000100 */
[----:B--2---:R-:W-:Y:S01]  /*06c0*/  FMUL R8, R23, R6 ;  /* 0x0000000617087220 */ /* 0x004fe20000400000 */
[----:B------:R-:W-:Y:S01]  /*06d0*/  FMUL R23, R27, R12 ;  /* 0x0000000c1b177220 */ /* 0x000fe20000400000 */
[C---:B------:R-:W-:Y:S01]  /*06e0*/  FMUL R12, R22.reuse, R14 ;  /* 0x0000000e160c7220 */ /* 0x040fe20000400000 */
[C---:B------:R-:W-:Y:S01]  /*06f0*/  FMUL R26, R22.reuse, R9 ;  /* 0x00000009161a7220 */ /* 0x040fe20000400000 */
[C---:B------:R-:W-:Y:S01]  /*0700*/  FMUL R14, R22.reuse, R13 ;  /* 0x0000000d160e7220 */ /* 0x040fe20000400000 */
[----:B------:R-:W-:Y:S01]  /*0710*/  FMUL R22, R22, R21 ;  /* 0x0000001516167220 */ /* 0x000fe20000400000 */
[----:B------:R-:W-:Y:S01]  /*0720*/  FMUL R13, R17, R24 ;  /* 0x00000018110d7220 */ /* 0x000fe20000400000 */
[C---:B------:R-:W-:Y:S01]  /*0730*/  FMUL R35, R27.reuse, R4 ;  /* 0x000000041b237220 */ /* 0x040fe20000400000 */
[----:B------:R-:W-:Y:S01]  /*0740*/  FMUL R25, R27, R5 ;  /* 0x000000051b197220 */ /* 0x000fe20000400000 */
[C---:B------:R-:W-:Y:S01]  /*0750*/  FMUL R24, R17.reuse, R10 ;  /* 0x0000000a11187220 */ /* 0x040fe20000400000 */
[----:B------:R-:W-:Y:S01]  /*0760*/  FMUL R21, R17, R36 ;  /* 0x0000002411157220 */ /* 0x000fe20000400000 */
[----:B------:R-:W-:Y:S01]  /*0770*/  FMUL R27, R27, R20 ;  /* 0x000000141b1b7220 */ /* 0x000fe20000400000 */
[----:B------:R-:W-:Y:S01]  /*0780*/  FMUL R17, R17, R18 ;  /* 0x0000001211117220 */ /* 0x000fe20000400000 */
[C---:B------:R-:W-:Y:S01]  /*0790*/  FMUL R34, R8.reuse, R34 ;  /* 0x0000002208227220 */ /* 0x040fe20000400000 */
[C---:B------:R-:W-:Y:S01]  /*07a0*/  FMUL R18, R8.reuse, R11 ;  /* 0x0000000b08127220 */ /* 0x040fe20000400000 */
[C---:B------:R-:W-:Y:S01]  /*07b0*/  FMUL R20, R8.reuse, R15 ;  /* 0x0000000f08147220 */ /* 0x040fe20000400000 */
[----:B------:R-:W-:Y:S01]  /*07c0*/  FMUL R16, R8, R19 ;  /* 0x0000001308107220 */ /* 0x000fe20000400000 */
[----:B------:R-:W-:-:S02]  /*07d0*/  CS2R R4, SRZ ;  /* 0x0000000000047805 */ /* 0x000fc4000001ff00 */
[----:B------:R-:W-:Y:S02]  /*07e0*/  CS2R R6, SRZ ;  /* 0x0000000000067805 */ /* 0x000fe4000001ff00 */
[----:B------:R-:W-:Y:S02]  /*07f0*/  CS2R R8, SRZ ;  /* 0x0000000000087805 */ /* 0x000fe4000001ff00 */
[----:B------:R-:W-:Y:S01]  /*0800*/  CS2R R10, SRZ ;  /* 0x00000000000a7805 */ /* 0x000fe2000001ff00 */
[----:B------:R-:W0:Y:S01]  /*0810*/  LDC.64 R36, c[0x0][0x238] ;  /* 0x00008e00ff247b82 */ /* 0x000e220000000a00 */
[----:B------:R-:W2:Y:S04]  /*0820*/  @!P0 LDG.E.EL.128 R4, desc[UR6][R40.64] ;  /* 0x0000000628048981 */ /* 0x000ea8000c2e1d00 */
[----:B------:R0:W2:Y:S02]  /*0830*/  @!P0 LDG.E.EL.128 R8, desc[UR6][R38.64] ;  /* 0x0000000626088981 */ /* 0x0000a4000c2e1d00 */
[----:B0-----:R-:W-:-:S04]  /*0840*/  IMAD.WIDE R38, R32, 0x4, R36 ;  /* 0x0000000420267825 */ /* 0x001fc800078e0224 */
[-CC-:B--2---:R-:W-:Y:S01]  /*0850*/  FFMA R17, R17, R6.reuse, R10.reuse ;  /* 0x0000000611117223 */ /* 0x184fe2000000000a */
[-CC-:B------:R-:W-:Y:S01]  /*0860*/  FFMA R21, R21, R6.reuse, R10.reuse ;  /* 0x0000000615157223 */ /* 0x180fe2000000000a */
[-CC-:B------:R-:W-:Y:S01]  /*0870*/  FFMA R19, R24, R6.reuse, R10.reuse ;  /* 0x0000000618137223 */ /* 0x180fe2000000000a */
[----:B------:R-:W-:Y:S01]  /*0880*/  FFMA R33, R13, R6, R10 ;  /* 0x000000060d217223 */ /* 0x000fe2000000000a */
[-CC-:B------:R-:W-:Y:S01]  /*0890*/  FFMA R24, R14, R5.reuse, R9.reuse ;  /* 0x000000050e187223 */ /* 0x180fe20000000009 */
[----:B------:R-:W-:Y:S01]  /*08a0*/  FFMA R10, R12, R5, R9 ;  /* 0x000000050c0a7223 */ /* 0x000fe20000000009 */
[----:B------:R-:W-:Y:S02]  /*08b0*/  CS2R R12, SRZ ;  /* 0x00000000000c7805 */ /* 0x000fe4000001ff00 */
[----:B------:R-:W-:-:S06]  /*08c0*/  CS2R R14, SRZ ;  /* 0x00000000000e7805 */ /* 0x000fcc000001ff00 */
[----:B------:R0:W2:Y:S01]  /*08d0*/  @!P0 LDG.E.EL.128 R12, desc[UR6][R38.64] ;  /* 0x00000006260c8981 */ /* 0x0000a2000c2e1d00 */
[-CC-:B------:R-:W-:Y:S01]  /*08e0*/  FFMA R16, R16, R7.reuse, R11.reuse ;  /* 0x0000000710107223 */ /* 0x180fe2000000000b */
[-CC-:B------:R-:W-:Y:S01]  /*08f0*/  FFMA R20, R20, R7.reuse, R11.reuse ;  /* 0x0000000714147223 */ /* 0x180fe2000000000b */
[-CC-:B------:R-:W-:Y:S01]  /*0900*/  FFMA R18, R18, R7.reuse, R11.reuse ;  /* 0x0000000712127223 */ /* 0x180fe2000000000b */
[----:B------:R-:W-:Y:S01]  /*0910*/  FFMA R34, R34, R7, R11 ;  /* 0x0000000722227223 */ /* 0x000fe2000000000b */
[-CC-:B------:R-:W-:Y:S01]  /*0920*/  FFMA R22, R22, R5.reuse, R9.reuse ;  /* 0x0000000516167223 */ /* 0x180fe20000000009 */
[----:B------:R-:W-:Y:S01]  /*0930*/  FFMA R26, R26, R5, R9 ;  /* 0x000000051a1a7223 */ /* 0x000fe20000000009 */
[-CC-:B------:R-:W-:Y:S01]  /*0940*/  FFMA R27, R27, R4.reuse, R8.reuse ;  /* 0x000000041b1b7223 */ /* 0x180fe20000000008 */
[-CC-:B------:R-:W-:Y:S01]  /*0950*/  FFMA R23, R23, R4.reuse, R8.reuse ;  /* 0x0000000417177223 */ /* 0x180fe20000000008 */
[-CC-:B------:R-:W-:Y:S01]  /*0960*/  FFMA R25, R25, R4.reuse, R8.reuse ;  /* 0x0000000419197223 */ /* 0x180fe20000000008 */
[----:B------:R-:W-:Y:S01]  /*0970*/  FFMA R35, R35, R4, R8 ;  /* 0x0000000423237223 */ /* 0x000fe20000000008 */
[----:B------:R-:W-:-:S02]  /*0980*/  CS2R R4, SRZ ;  /* 0x0000000000047805 */ /* 0x000fc4000001ff00 */
[----:B------:R-:W-:Y:S01]  /*0990*/  CS2R R6, SRZ ;  /* 0x0000000000067805 */ /* 0x000fe2000001ff00 */
[----:B------:R-:W-:-:S05]  /*09a0*/  IMAD.WIDE R40, R29, 0x4, R36 ;  /* 0x000000041d287825 */ /* 0x000fca00078e0224 */
[----:B------:R-:W3:Y:S01]  /*09b0*/  @!P0 LDG.E.EL.128 R4, desc[UR6][R40.64] ;  /* 0x0000000628048981 */ /* 0x000ee2000c2e1d00 */
[----:B------:R-:W-:Y:S01]  /*09c0*/  CS2R R8, SRZ ;  /* 0x0000000000087805 */ /* 0x000fe2000001ff00 */
[----:B0-----:R-:W-:-:S04]  /*09d0*/  IMAD.WIDE R38, R0, 0x4, R36 ;  /* 0x0000000400267825 */ /* 0x001fc800078e0224 */
[----:B------:R-:W-:Y:S01]  /*09e0*/  IMAD.WIDE R28, R28, 0x4, R36 ;  /* 0x000000041c1c7825 */ /* 0x000fe200078e0224 */
[----:B------:R-:W0:Y:S01]  /*09f0*/  S2UR UR5, SR_CgaCtaId ;  /* 0x00000000000579c3 */ /* 0x000e220000008800 */
[C---:B--2---:R-:W-:Y:S02]  /*0a00*/  FSETP.GEU.AND P5, PT, R10.reuse, -R13, PT ;  /* 0x8000000d0a00720b */ /* 0x044fe40003fae000 */
[----:B------:R-:W-:Y:S01]  /*0a10*/  FADD R32, R10, R13 ;  /* 0x0000000d0a207221 */ /* 0x000fe20000000000 */
[----:B------:R-:W-:Y:S02]  /*0a20*/  CS2R R10, SRZ ;  /* 0x00000000000a7805 */ /* 0x000fe4000001ff00 */
[----:B------:R-:W-:Y:S01]  /*0a30*/  FSETP.GEU.AND P4, PT, R33, -R14, PT ;  /* 0x8000000e2100720b */ /* 0x000fe20003f8e000 */
[----:B------:R-:W-:Y:S01]  /*0a40*/  FADD R0, R35, R12 ;  /* 0x0000000c23007221 */ /* 0x000fe20000000000 */
[C---:B------:R-:W-:Y:S01]  /*0a50*/  FSETP.GEU.AND P3, PT, R34.reuse, -R15, PT ;  /* 0x8000000f2200720b */ /* 0x040fe20003f6e000 */
[----:B------:R-:W-:Y:S01]  /*0a60*/  FADD R33, R33, R14 ;  /* 0x0000000e21217221 */ /* 0x000fe20000000000 */
[----:B------:R-:W-:Y:S01]  /*0a70*/  FSETP.GEU.AND P6, PT, R35, -R12, PT ;  /* 0x8000000c2300720b */ /* 0x000fe20003fce000 */
[----:B------:R-:W2:Y:S01]  /*0a80*/  @!P0 LDG.E.EL.128 R8, desc[UR6][R38.64] ;  /* 0x0000000626088981 */ /* 0x000ea2000c2e1d00 */
[----:B------:R-:W-:Y:S01]  /*0a90*/  FADD R34, R34, R15 ;  /* 0x0000000f22227221 */ /* 0x000fe20000000000 */
[----:B------:R-:W-:-:S02]  /*0aa0*/  CS2R R12, SRZ ;  /* 0x00000000000c7805 */ /* 0x000fc4000001ff00 */
[----:B------:R-:W-:-:S06]  /*0ab0*/  CS2R R14, SRZ ;  /* 0x00000000000e7805 */ /* 0x000fcc000001ff00 */
[----:B------:R1:W4:Y:S01]  /*0ac0*/  @!P0 LDG.E.EL.128 R12, desc[UR6][R28.64] ;  /* 0x000000061c0c8981 */ /* 0x000322000c2e1d00 */
[----:B------:R-:W5:Y:S01]  /*0ad0*/  S2R R35, SR_TID.X ;  /* 0x0000000000237919 */ /* 0x000f620000002100 */
[----:B------:R-:W-:Y:S02]  /*0ae0*/  UMOV UR4, 0x400 ;  /* 0x0000040000047882 */ /* 0x000fe40000000000 */
[----:B0-----:R-:W-:Y:S01]  /*0af0*/  UPRMT UR4, UR5, 0x654, UR4 ;  /* 0x0000065405047896 */ /* 0x001fe20008000004 */
[C---:B---3--:R-:W-:Y:S01]  /*0b00*/  FSETP.GEU.AND P2, PT, R25.reuse, -R4, PT ;  /* 0x800000041900720b */ /* 0x048fe20003f4e000 */
[----:B------:R-:W-:Y:S01]  /*0b10*/  FADD R4, R25, R4 ;  /* 0x0000000419047221 */ /* 0x000fe20000000000 */
[C---:B------:R-:W-:Y:S01]  /*0b20*/  FSETP.GEU.AND P1, PT, R26.reuse, -R5, PT ;  /* 0x800000051a00720b */ /* 0x040fe20003f2e000 */
[----:B------:R-:W-:Y:S01]  /*0b30*/  FADD R26, R26, R5 ;  /* 0x000000051a1a7221 */ /* 0x000fe20000000000 */
[C---:B------:R-:W-:Y:S01]  /*0b40*/  FSETP.GEU.AND P0, PT, R19.reuse, -R6, PT ;  /* 0x800000061300720b */ /* 0x040fe20003f0e000 */
[----:B------:R-:W-:Y:S01]  /*0b50*/  FADD R6, R19, R6 ;  /* 0x0000000613067221 */ /* 0x000fe20000000000 */
[----:B-----5:R-:W-:-:S05]  /*0b60*/  IMAD.SHL.U32 R36, R35, 0x100, RZ ;  /* 0x0000010023247824 */ /* 0x020fca00078e00ff */
[----:B------:R-:W-:-:S04]  /*0b70*/  LOP3.LUT R36, R36, 0xf00, RZ, 0xc0, !PT ;  /* 0x00000f0024247812 */ /* 0x000fc800078ec0ff */
[C---:B-1----:R-:W-:Y:S02]  /*0b80*/  LOP3.LUT R29, R36.reuse, R31, RZ, 0xfc, !PT ;  /* 0x0000001f241d7212 */ /* 0x042fe400078efcff */
[C---:B------:R-:W-:Y:S02]  /*0b90*/  LEA.HI R28, R36.reuse, UR4, RZ, 0x1e ;  /* 0x00000004241c7c11 */ /* 0x040fe4000f8ff0ff */
[----:B------:R-:W-:Y:S02]  /*0ba0*/  LOP3.LUT R25, R36, 0x40, RZ, 0xfc, !PT ;  /* 0x0000004024197812 */ /* 0x000fe400078efcff */
[----:B------:R-:W-:Y:S02]  /*0bb0*/  LEA R5, R29, R28, 0x2 ;  /* 0x0000001c1d057211 */ /* 0x000fe400078e10ff */
[----:B------:R-:W-:-:S05]  /*0bc0*/  LEA.HI R28, R25, UR4, RZ, 0x1e ;  /* 0x00000004191c7c11 */ /* 0x000fca000f8ff0ff */
[----:B------:R-:W-:Y:S01]  /*0bd0*/  IMAD R25, R29, 0x4, R28 ;  /* 0x000000041d197824 */ /* 0x000fe200078e021c */
[C---:B------:R-:W-:Y:S02]  /*0be0*/  LOP3.LUT R28, R36.reuse, 0x80, RZ, 0xfc, !PT ;  /* 0x00000080241c7812 */ /* 0x040fe400078efcff */
[----:B------:R-:W-:Y:S02]  /*0bf0*/  LOP3.LUT R36, R36, 0xc0, RZ, 0xfc, !PT ;  /* 0x000000c024247812 */ /* 0x000fe400078efcff */
[----:B------:R-:W-:Y:S02]  /*0c00*/  FSEL R33, R33, RZ, P4 ;  /* 0x000000ff21217208 */ /* 0x000fe40002000000 */
[----:B------:R-:W-:Y:S02]  /*0c10*/  LEA.HI R28, R28, UR4, RZ, 0x1e ;  /* 0x000000041c1c7c11 */ /* 0x000fe4000f8ff0ff */
[----:B------:R-:W-:Y:S02]  /*0c20*/  FSEL R26, R26, RZ, P1 ;  /* 0x000000ff1a1a7208 */ /* 0x000fe40000800000 */
[C---:B------:R-:W-:Y:S01]  /*0c30*/  FSETP.GEU.AND P4, PT, R18.reuse, -R7, PT ;  /* 0x800000071200720b */ /* 0x040fe20003f8e000 */
[----:B------:R-:W-:Y:S01]  /*0c40*/  FADD R7, R18, R7 ;  /* 0x0000000712077221 */ /* 0x000fe20000000000 */
[----:B------:R-:W-:-:S02]  /*0c50*/  FSEL R19, R6, RZ, P0 ;  /* 0x000000ff06137208 */ /* 0x000fc40000000000 */
[----:B------:R-:W-:Y:S02]  /*0c60*/  LEA.HI R36, R36, UR4, RZ, 0x1e ;  /* 0x0000000424247c11 */ /* 0x000fe4000f8ff0ff */
[----:B------:R-:W-:Y:S01]  /*0c70*/  FSEL R0, R0, RZ, P6 ;  /* 0x000000ff00007208 */ /* 0x000fe20003000000 */
[C---:B------:R-:W-:Y:S01]  /*0c80*/  IMAD R28, R29.reuse, 0x4, R28 ;  /* 0x000000041d1c7824 */ /* 0x040fe200078e021c */
[----:B------:R-:W-:Y:S02]  /*0c90*/  FSEL R32, R32, RZ, P5 ;  /* 0x000000ff20207208 */ /* 0x000fe40002800000 */
[----:B------:R-:W-:Y:S02]  /*0ca0*/  LEA R29, R29, R36, 0x2 ;  /* 0x000000241d1d7211 */ /* 0x000fe400078e10ff */
[----:B------:R-:W-:Y:S02]  /*0cb0*/  FSEL R34, R34, RZ, P3 ;  /* 0x000000ff22227208 */ /* 0x000fe40001800000 */
[----:B------:R-:W-:-:S02]  /*0cc0*/  FSEL R4, R4, RZ, P2 ;  /* 0x000000ff04047208 */ /* 0x000fc40001000000 */
[----:B------:R-:W-:Y:S01]  /*0cd0*/  FSEL R6, R7, RZ, P4 ;  /* 0x000000ff07067208 */ /* 0x000fe20002000000 */
[----:B------:R0:W-:Y:S04]  /*0ce0*/  STS [R5], R0 ;  /* 0x0000000005007388 */ /* 0x0001e80000000800 */
[----:B------:R-:W-:Y:S04]  /*0cf0*/  STS [R25+0x100], R32 ;  /* 0x0001002019007388 */ /* 0x000fe80000000800 */
[----:B------:R-:W-:Y:S04]  /*0d00*/  STS [R28+0x200], R33 ;  /* 0x000200211c007388 */ /* 0x000fe80000000800 */
[----:B------:R-:W-:Y:S04]  /*0d10*/  STS [R29+0x300], R34 ;  /* 0x000300221d007388 */ /* 0x000fe80000000800 */
[----:B------:R-:W-:Y:S04]  /*0d20*/  STS [R5+0x40], R4 ;  /* 0x0000400405007388 */ /* 0x000fe80000000800 */
[----:B------:R-:W-:Y:S04]  /*0d30*/  STS [R25+0x140], R26 ;  /* 0x0001401a19007388 */ /* 0x000fe80000000800 */
[----:B------:R-:W-:Y:S04]  /*0d40*/  STS [R28+0x240], R19 ;  /* 0x000240131c007388 */ /* 0x000fe80000000800 */
[----:B------:R1:W-:Y:S01]  /*0d50*/  STS [R29+0x340], R6 ;  /* 0x000340061d007388 */ /* 0x0003e20000000800 */
[----:B0-----:R-:W-:-:S05]  /*0d60*/  IMAD.SHL.U32 R0, R35, 0x4, RZ ;  /* 0x0000000423007824 */ /* 0x001fca00078e00ff */
[----:B------:R-:W-:-:S04]  /*0d70*/  LOP3.LUT R0, R0, 0x3fc, RZ, 0xc0, !PT ;  /* 0x000003fc00007812 */ /* 0x000fc800078ec0ff */
[----:B-1----:R-:W-:Y:S02]  /*0d80*/  LOP3.LUT R6, R0, 0x400, RZ, 0xfc, !PT ;  /* 0x0000040000067812 */ /* 0x002fe400078efcff */
[----:B------:R-:W-:Y:S02]  /*0d90*/  LOP3.LUT R35, R35, 0xf0, RZ, 0xc0, !PT ;  /* 0x000000f023237812 */ /* 0x000fe400078ec0ff */
[----:B------:R-:W-:-:S04]  /*0da0*/  SHF.R.U32.HI R6, RZ, 0x2, R6 ;  /* 0x00000002ff067819 */ /* 0x000fc80000011606 */
[----:B------:R-:W-:Y:S01]  /*0db0*/  LOP3.LUT R6, R6, 0x1f0, RZ, 0xc0, !PT ;  /* 0x000001f006067812 */ /* 0x000fe200078ec0ff */
[----:B------:R-:W-:Y:S01]  /*0dc0*/  VIADD R35, R35, UR4 ;  /* 0x0000000423237c36 */ /* 0x000fe20008000000 */
[----:B------:R-:W-:-:S04]  /*0dd0*/  SHF.R.S32.HI R3, RZ, 0x19, R3 ;  /* 0x00000019ff037819 */ /* 0x000fc80000011403 */
[----:B------:R-:W-:-:S04]  /*0de0*/  SGXT R3, R3, 0x1 ;  /* 0x000000010303781a */ /* 0x000fc80000000200 */
[----:B------:R-:W-:Y:S02]  /*0df0*/  LEA.HI R18, R3, R2, RZ, 0x8 ;  /* 0x0000000203127211 */ /* 0x000fe400078f40ff */
[----:B------:R-:W-:Y:S02]  /*0e00*/  LOP3.LUT R3, R30, 0x30, R31, 0xfe, !PT ;  /* 0x000000301e037812 */ /* 0x000fe400078efe1f */
[----:B------:R-:W-:Y:S02]  /*0e10*/  LOP3.LUT R19, R18, 0xffffff00, RZ, 0xc0, !PT ;  /* 0xffffff0012137812 */ /* 0x000fe400078ec0ff */
[C---:B--2---:R-:W-:Y:S01]  /*0e20*/  FSETP.GEU.AND P1, PT, R21.reuse, -R10, PT ;  /* 0x8000000a1500720b */ /* 0x044fe20003f2e000 */
[----:B------:R-:W-:Y:S01]  /*0e30*/  FADD R10, R21, R10 ;  /* 0x0000000a150a7221 */ /* 0x000fe20000000000 */
[C---:B------:R-:W-:Y:S01]  /*0e40*/  FSETP.GEU.AND P0, PT, R20.reuse, -R11, PT ;  /* 0x8000000b1400720b */ /* 0x040fe20003f0e000 */
[----:B------:R-:W-:Y:S01]  /*0e50*/  FADD R11, R20, R11 ;  /* 0x0000000b140b7221 */ /* 0x000fe20000000000 */
[C---:B------:R-:W-:Y:S01]  /*0e60*/  FSETP.GEU.AND P3, PT, R23.reuse, -R8, PT ;  /* 0x800000081700720b */ /* 0x040fe20003f6e000 */
[----:B------:R-:W-:Y:S01]  /*0e70*/  FADD R8, R23, R8 ;  /* 0x0000000817087221 */ /* 0x000fe20000000000 */
[C---:B------:R-:W-:Y:S01]  /*0e80*/  FSETP.GEU.AND P2, PT, R24.reuse, -R9, PT ;  /* 0x800000091800720b */ /* 0x040fe20003f4e000 */
[----:B------:R-:W-:Y:S01]  /*0e90*/  FADD R9, R24, R9 ;  /* 0x0000000918097221 */ /* 0x000fe20000000000 */
[----:B------:R-:W-:-:S02]  /*0ea0*/  FSEL R7, R10, RZ, P1 ;  /* 0x000000ff0a077208 */ /* 0x000fc40000800000 */
[----:B------:R-:W-:Y:S02]  /*0eb0*/  FSEL R10, R11, RZ, P0 ;  /* 0x000000ff0b0a7208 */ /* 0x000fe40000000000 */
[C---:B----4-:R-:W-:Y:S01]  /*0ec0*/  FSETP.GEU.AND P0, PT, R27.reuse, -R12, PT ;  /* 0x8000000c1b00720b */ /* 0x050fe20003f0e000 */
[----:B------:R-:W-:Y:S01]  /*0ed0*/  FADD R12, R27, R12 ;  /* 0x0000000c1b0c7221 */ /* 0x000fe20000000000 */
[----:B------:R-:W-:Y:S02]  /*0ee0*/  FSEL R8, R8, RZ, P3 ;  /* 0x000000ff08087208 */ /* 0x000fe40001800000 */
[----:B------:R-:W-:Y:S02]  /*0ef0*/  FSEL R4, R9, RZ, P2 ;  /* 0x000000ff09047208 */ /* 0x000fe40001000000 */
[C---:B------:R-:W-:Y:S01]  /*0f00*/  FSETP.GEU.AND P2, PT, R22.reuse, -R13, PT ;  /* 0x8000000d1600720b */ /* 0x040fe20003f4e000 */
[----:B------:R-:W-:Y:S01]  /*0f10*/  FADD R13, R22, R13 ;  /* 0x0000000d160d7221 */ /* 0x000fe20000000000 */
[C---:B------:R-:W-:Y:S01]  /*0f20*/  FSETP.GEU.AND P1, PT, R17.reuse, -R14, PT ;  /* 0x8000000e1100720b */ /* 0x040fe20003f2e000 */
[----:B------:R-:W-:Y:S01]  /*0f30*/  FADD R14, R17, R14 ;  /* 0x0000000e110e7221 */ /* 0x000fe20000000000 */
[----:B------:R-:W-:-:S02]  /*0f40*/  FSEL R12, R12, RZ, P0 ;  /* 0x000000ff0c0c7208 */ /* 0x000fc40000000000 */
[C---:B------:R-:W-:Y:S01]  /*0f50*/  FSETP.GEU.AND P0, PT, R16.reuse, -R15, PT ;  /* 0x8000000f1000720b */ /* 0x040fe20003f0e000 */
[----:B------:R-:W-:Y:S01]  /*0f60*/  FADD R15, R16, R15 ;  /* 0x0000000f100f7221 */ /* 0x000fe20000000000 */
[----:B------:R-:W-:Y:S01]  /*0f70*/  STS [R5+0x80], R8 ;  /* 0x0000800805007388 */ /* 0x000fe20000000800 */
[----:B------:R-:W-:-:S03]  /*0f80*/  FSEL R17, R14, RZ, P1 ;  /* 0x000000ff0e117208 */ /* 0x000fc60000800000 */
[----:B------:R0:W-:Y:S01]  /*0f90*/  STS [R25+0x180], R4 ;  /* 0x0001800419007388 */ /* 0x0001e20000000800 */
[----:B------:R-:W-:-:S03]  /*0fa0*/  FSEL R20, R15, RZ, P0 ;  /* 0x000000ff0f147208 */ /* 0x000fc60000000000 */
[----:B------:R1:W-:Y:S01]  /*0fb0*/  STS [R28+0x280], R7 ;  /* 0x000280071c007388 */ /* 0x0003e20000000800 */
[----:B0-----:R-:W-:-:S03]  /*0fc0*/  FSEL R4, R13, RZ, P2 ;  /* 0x000000ff0d047208 */ /* 0x001fc60001000000 */
[----:B------:R-:W-:Y:S04]  /*0fd0*/  STS [R29+0x380], R10 ;  /* 0x0003800a1d007388 */ /* 0x000fe80000000800 */
[----:B------:R0:W-:Y:S04]  /*0fe0*/  STS [R5+0xc0], R12 ;  /* 0x0000c00c05007388 */ /* 0x0001e80000000800 */
[----:B------:R-:W-:Y:S04]  /*0ff0*/  STS [R25+0x1c0], R4 ;  /* 0x0001c00419007388 */ /* 0x000fe80000000800 */
[----:B------:R2:W-:Y:S04]  /*1000*/  STS [R28+0x2c0], R17 ;  /* 0x0002c0111c007388 */ /* 0x0005e80000000800 */
[----:B------:R3:W-:Y:S01]  /*1010*/  STS [R29+0x3c0], R20 ;  /* 0x0003c0141d007388 */ /* 0x0007e20000000800 */
[----:B-1----:R-:W-:-:S04]  /*1020*/  LOP3.LUT R7, R0, 0x800, RZ, 0xfc, !PT ;  /* 0x0000080000077812 */ /* 0x002fc800078efcff */
[----:B------:R-:W-:Y:S01]  /*1030*/  SHF.R.U32.HI R7, RZ, 0x2, R7 ;  /* 0x00000002ff077819 */ /* 0x000fe20000011607 */
[----:B0-----:R-:W-:Y:S01]  /*1040*/  IMAD R5, R0, 0x4, R35 ;  /* 0x0000000400057824 */ /* 0x001fe200078e0223 */
[----:B--2---:R-:W0:Y:S02]  /*1050*/  LDC.64 R16, c[0x0][0x240] ;  /* 0x00009000ff107b82 */ /* 0x004e240000000a00 */
[----:B------:R-:W-:Y:S02]  /*1060*/  LOP3.LUT R8, R7, 0x2f0, RZ, 0xc0, !PT ;  /* 0x000002f007087812 */ /* 0x000fe400078ec0ff */
[----:B------:R-:W-:-:S03]  /*1070*/  IADD3 R7, R6, UR4, RZ ;  /* 0x0000000406077c10 */ /* 0x000fc6000fffe0ff */
[----:B------:R-:W-:Y:S01]  /*1080*/  VIADD R9, R8, UR4 ;  /* 0x0000000408097c36 */ /* 0x000fe20008000000 */
[C---:B------:R-:W-:Y:S01]  /*1090*/  LEA R8, R0.reuse, R7, 0x2 ;  /* 0x0000000700087211 */ /* 0x040fe200078e10ff */
[----:B------:R-:W-:Y:S02]  /*10a0*/  BAR.SYNC.DEFER_BLOCKING 0x0 ;  /* 0x0000000000007b1d */ /* 0x000fe40000010000 */
[----:B------:R-:W-:Y:S02]  /*10b0*/  IMAD R12, R0, 0x4, R9 ;  /* 0x00000004000c7824 */ /* 0x000fe400078e0209 */
[----:B------:R-:W-:Y:S02]  /*10c0*/  IMAD.SHL.U32 R22, R18, 0x100, RZ ;  /* 0x0000010012167824 */ /* 0x000fe400078e00ff */
[----:B------:R-:W1:Y:S04]  /*10d0*/  LDS.128 R4, [R5] ;  /* 0x0000000005047984 */ /* 0x000e680000000c00 */
[----:B------:R-:W2:Y:S04]  /*10e0*/  LDS.128 R8, [R8+0x1000] ;  /* 0x0010000008087984 */ /* 0x000ea80000000c00 */
[----:B------:R-:W4:Y:S01]  /*10f0*/  LDS.128 R12, [R12+0x2000] ;  /* 0x002000000c0c7984 */ /* 0x000f220000000c00 */
[----:B------:R-:W-:-:S02]  /*1100*/  LOP3.LUT R22, R22, 0xffff0000, RZ, 0xc0, !PT ;  /* 0xffff000016167812 */ /* 0x000fc400078ec0ff */
[----:B------:R-:W-:Y:S02]  /*1110*/  LOP3.LUT R18, R0, 0xc00, RZ, 0xfc, !PT ;  /* 0x00000c0000127812 */ /* 0x000fe400078efcff */
[----:B------:R-:W-:Y:S02]  /*1120*/  LOP3.LUT R21, R30, 0x20, R31, 0xfe, !PT ;  /* 0x000000201e157812 */ /* 0x000fe400078efe1f */
[----:B------:R-:W-:Y:S02]  /*1130*/  LOP3.LUT R23, R30, R31, RZ, 0xfc, !PT ;  /* 0x0000001f1e177212 */ /* 0x000fe400078efcff */
[----:B------:R-:W-:Y:S02]  /*1140*/  LOP3.LUT R31, R30, 0x10, R31, 0xfe, !PT ;  /* 0x000000101e1f7812 */ /* 0x000fe400078efe1f */
[----:B------:R-:W-:Y:S02]  /*1150*/  IADD3 R2, R22, R2, -R19 ;  /* 0x0000000216027210 */ /* 0x000fe40007ffe813 */
[----:B------:R-:W-:-:S02]  /*1160*/  SHF.R.U32.HI R18, RZ, 0x2, R18 ;  /* 0x00000002ff127819 */ /* 0x000fc40000011612 */
[----:B------:R-:W-:Y:S02]  /*1170*/  ISETP.GE.AND P0, PT, R23, 0x100, PT ;  /* 0x000001001700780c */ /* 0x000fe40003f06270 */
[----:B------:R-:W-:Y:S02]  /*1180*/  ISETP.GE.AND P1, PT, R31, 0x100, PT ;  /* 0x000001001f00780c */ /* 0x000fe40003f26270 */
[----:B------:R-:W-:Y:S02]  /*1190*/  ISETP.GE.AND P2, PT, R21, 0x100, PT ;  /* 0x000001001500780c */ /* 0x000fe40003f46270 */
[----:B------:R-:W-:Y:S02]  /*11a0*/  LOP3.LUT R18, R18, 0x3f0, RZ, 0xc0, !PT ;  /* 0x000003f012127812 */ /* 0x000fe400078ec0ff */
[----:B------:R-:W-:Y:S02]  /*11b0*/  LEA R19, R23, R2, 0x8 ;  /* 0x0000000217137211 */ /* 0x000fe400078e40ff */
[----:B------:R-:W-:Y:S01]  /*11c0*/  ISETP.GE.AND P3, PT, R3, 0x100, PT ;  /* 0x000001000300780c */ /* 0x000fe20003f66270 */
[--C-:B------:R-:W-:Y:S01]  /*11d0*/  IMAD R31, R31, 0x100, R2.reuse ;  /* 0x000001001f1f7824 */ /* 0x100fe200078e0202 */
[----:B------:R-:W-:Y:S01]  /*11e0*/  IADD3 R25, R18, UR4, RZ ;  /* 0x0000000412197c10 */ /* 0x000fe2000fffe0ff */
[----:B------:R-:W-:-:S02]  /*11f0*/  IMAD R23, R21, 0x100, R2 ;  /* 0x0000010015177824 */ /* 0x000fc400078e0202 */
[----:B0-----:R-:W-:-:S04]  /*1200*/  IMAD.WIDE R18, R19, 0x4, R16 ;  /* 0x0000000413127825 */ /* 0x001fc800078e0210 */
[--C-:B---3--:R-:W-:Y:S01]  /*1210*/  IMAD.WIDE R20, R31, 0x4, R16.reuse ;  /* 0x000000041f147825 */ /* 0x108fe200078e0210 */
[----:B-1----:R0:W-:Y:S03]  /*1220*/  @!P0 STG.E.128 desc[UR6][R18.64], R4 ;  /* 0x0000000412008986 */ /* 0x0021e6000c101d06 */
[----:B------:R-:W-:Y:S01]  /*1230*/  IMAD.WIDE R22, R23, 0x4, R16 ;  /* 0x0000000417167825 */ /* 0x000fe200078e0210 */
[----:B--2---:R0:W-:Y:S04]  /*1240*/  @!P1 STG.E.128 desc[UR6][R20.64], R8 ;  /* 0x0000000814009986 */ /* 0x0041e8000c101d06 */
[----:B----4-:R0:W-:Y:S01]  /*1250*/  @!P2 STG.E.128 desc[UR6][R22.64], R12 ;  /* 0x0000000c1600a986 */ /* 0x0101e2000c101d06 */
[----:B------:R-:W-:Y:S01]  /*1260*/  IMAD R25, R0, 0x4, R25 ;  /* 0x0000000400197824 */ /* 0x000fe200078e0219 */
[----:B0-----:R-:W-:Y:S06]  /*1270*/  @P3 EXIT ;  /* 0x000000000000394d */ /* 0x001fec0003800000 */
[----:B------:R-:W0:Y:S01]  /*1280*/  LDS.128 R24, [R25+0x3000] ;  /* 0x0030000019187984 */ /* 0x000e220000000c00 */
[----:B------:R-:W-:-:S05]  /*1290*/  LEA R3, R3, R2, 0x8 ;  /* 0x0000000203037211 */ /* 0x000fca00078e40ff */
[----:B------:R-:W-:-:S05]  /*12a0*/  IMAD.WIDE R16, R3, 0x4, R16 ;  /* 0x0000000403107825 */ /* 0x000fca00078e0210 */
[----:B0-----:R-:W-:Y:S01]  /*12b0*/  STG.E.128 desc[UR6][R16.64], R24 ;  /* 0x0000001810007986 */ /* 0x001fe2000c101d06 */
[----:B------:R-:W-:Y:S05]  /*12c0*/  EXIT ;  /* 0x000000000000794d */ /* 0x000fea0003800000 */
.L_x_0:
[----:B------:R-:W-:-:S00]  /*12d0*/  BRA `(.L_x_0) ;  /* 0xfffffffc00fc7947 */ /* 0x000fc0000383ffff */
[----:B------:R-:W-:-:S00]  /*12e0*/  NOP ;  /* 0x0000000000007918 */ /* 0x000fc00000000000 */
        /* <DEDUP_REMOVED lines=9> */
.L_x_1:


//--------------------- .nv.global.init           --------------------------
	.section	.nv.global.init,"aw",@progbits
.nv.global.init:
	.type		_$_str,@object
	.size		_$_str,(_$_str_$_2 - _$_str)
_$_str:
        /*0000*/ 	.byte	0x5f, 0x5f, 0x43, 0x55, 0x44, 0x41, 0x5f, 0x46, 0x54, 0x5a, 0x00
	.type		_$_str_$_2,@object
	.size		_$_str_$_2,(.L_1 - _$_str_$_2)
_$_str_$_2:
        /*000b*/ 	.byte	0x5f, 0x5f, 0x43, 0x55, 0x44, 0x41, 0x5f, 0x50, 0x52, 0x45, 0x43, 0x5f, 0x53, 0x51, 0x52, 0x54
        /*001b*/ 	.byte	0x00
.L_1:


//--------------------- .nv.shared.triton_poi_fused__native_batch_norm_legit_no_training_add_relu_13 --------------------------
	.section	.nv.shared.triton_poi_fused__native_batch_norm_legit_no_training_add_relu_13,"aw",@nobits
	.sectionflags	@""
	.align	16
	.zero		1024


//--------------------- .nv.constant0.triton_poi_fused__native_batch_norm_legit_no_training_add_relu_13 --------------------------
	.section	.nv.constant0.triton_poi_fused__native_batch_norm_legit_no_training_add_relu_13,"a",@progbits
	.sectionflags	@""
	.align	4
.nv.constant0.triton_poi_fused__native_batch_norm_legit_no_training_add_relu_13:
	.zero		592
